//
// Generated by NVIDIA NVVM Compiler
//
// Compiler Build ID: CL-36424714
// Cuda compilation tools, release 13.0, V13.0.88
// Based on NVVM 20.0.0
//

.version 9.0
.target sm_100
.address_size 64

	// .globl	_Z7matMultPKiS0_Pii

.visible .entry _Z7matMultPKiS0_Pii(
	.param .u64 .ptr .align 1 _Z7matMultPKiS0_Pii_param_0,
	.param .u64 .ptr .align 1 _Z7matMultPKiS0_Pii_param_1,
	.param .u64 .ptr .align 1 _Z7matMultPKiS0_Pii_param_2,
	.param .u32 _Z7matMultPKiS0_Pii_param_3
)
{
	.reg .pred 	%p<12>;
	.reg .b32 	%r<136>;
	.reg .b64 	%rd<48>;

	ld.param.u64 	%rd5, [_Z7matMultPKiS0_Pii_param_0];
	ld.param.u64 	%rd6, [_Z7matMultPKiS0_Pii_param_1];
	ld.param.u32 	%r58, [_Z7matMultPKiS0_Pii_param_3];
	cvta.to.global.u64 	%rd1, %rd6;
	cvta.to.global.u64 	%rd2, %rd5;
	mov.u32 	%r59, %ntid.x;
	mov.u32 	%r60, %ctaid.x;
	mov.u32 	%r61, %tid.x;
	mad.lo.s32 	%r1, %r59, %r60, %r61;
	setp.ge.s32 	%p1, %r1, %r58;
	setp.lt.s32 	%p2, %r58, 1;
	or.pred  	%p3, %p1, %p2;
	@%p3 bra 	$L__BB0_14;
	mul.lo.s32 	%r2, %r58, %r1;
	add.s32 	%r3, %r58, -1;
	and.b32  	%r4, %r58, 7;
	and.b32  	%r5, %r58, 3;
	and.b32  	%r6, %r58, 2147483640;
	and.b32  	%r7, %r58, 1;
	neg.s32 	%r8, %r6;
	shl.b32 	%r9, %r58, 3;
	shl.b32 	%r10, %r58, 1;
	mul.lo.s32 	%r11, %r58, 3;
	shl.b32 	%r12, %r58, 2;
	mul.lo.s32 	%r13, %r58, 5;
	mul.lo.s32 	%r14, %r58, 6;
	mul.lo.s32 	%r15, %r58, 7;
	mov.b32 	%r118, 0;
$L__BB0_2:
	ld.param.u64 	%rd47, [_Z7matMultPKiS0_Pii_param_2];
	setp.lt.u32 	%p4, %r3, 7;
	add.s32 	%r64, %r118, %r2;
	cvta.to.global.u64 	%rd7, %rd47;
	mul.wide.s32 	%rd8, %r64, 4;
	add.s64 	%rd3, %rd7, %rd8;
	ld.global.u32 	%r130, [%rd3];
	mov.b32 	%r133, 0;
	@%p4 bra 	$L__BB0_5;
	add.s32 	%r127, %r58, %r118;
	add.s32 	%r126, %r10, %r118;
	add.s32 	%r125, %r11, %r118;
	add.s32 	%r124, %r12, %r118;
	add.s32 	%r123, %r13, %r118;
	add.s32 	%r122, %r14, %r118;
	add.s32 	%r121, %r15, %r118;
	mov.u32 	%r119, %r2;
	mov.u32 	%r120, %r118;
	mov.u32 	%r128, %r8;
$L__BB0_4:
	.pragma "nounroll";
	mul.wide.s32 	%rd9, %r119, 4;
	add.s64 	%rd10, %rd2, %rd9;
	ld.global.u32 	%r65, [%rd10];
	mul.wide.u32 	%rd11, %r120, 4;
	add.s64 	%rd12, %rd1, %rd11;
	ld.global.u32 	%r66, [%rd12];
	mad.lo.s32 	%r67, %r66, %r65, %r130;
	st.global.u32 	[%rd3], %r67;
	ld.global.u32 	%r68, [%rd10+4];
	mul.wide.u32 	%rd13, %r127, 4;
	add.s64 	%rd14, %rd1, %rd13;
	ld.global.u32 	%r69, [%rd14];
	mad.lo.s32 	%r70, %r69, %r68, %r67;
	st.global.u32 	[%rd3], %r70;
	ld.global.u32 	%r71, [%rd10+8];
	mul.wide.u32 	%rd15, %r126, 4;
	add.s64 	%rd16, %rd1, %rd15;
	ld.global.u32 	%r72, [%rd16];
	mad.lo.s32 	%r73, %r72, %r71, %r70;
	st.global.u32 	[%rd3], %r73;
	ld.global.u32 	%r74, [%rd10+12];
	mul.wide.u32 	%rd17, %r125, 4;
	add.s64 	%rd18, %rd1, %rd17;
	ld.global.u32 	%r75, [%rd18];
	mad.lo.s32 	%r76, %r75, %r74, %r73;
	st.global.u32 	[%rd3], %r76;
	ld.global.u32 	%r77, [%rd10+16];
	mul.wide.u32 	%rd19, %r124, 4;
	add.s64 	%rd20, %rd1, %rd19;
	ld.global.u32 	%r78, [%rd20];
	mad.lo.s32 	%r79, %r78, %r77, %r76;
	st.global.u32 	[%rd3], %r79;
	ld.global.u32 	%r80, [%rd10+20];
	mul.wide.u32 	%rd21, %r123, 4;
	add.s64 	%rd22, %rd1, %rd21;
	ld.global.u32 	%r81, [%rd22];
	mad.lo.s32 	%r82, %r81, %r80, %r79;
	st.global.u32 	[%rd3], %r82;
	ld.global.u32 	%r83, [%rd10+24];
	mul.wide.u32 	%rd23, %r122, 4;
	add.s64 	%rd24, %rd1, %rd23;
	ld.global.u32 	%r84, [%rd24];
	mad.lo.s32 	%r85, %r84, %r83, %r82;
	st.global.u32 	[%rd3], %r85;
	ld.global.u32 	%r86, [%rd10+28];
	mul.wide.u32 	%rd25, %r121, 4;
	add.s64 	%rd26, %rd1, %rd25;
	ld.global.u32 	%r87, [%rd26];
	mad.lo.s32 	%r130, %r87, %r86, %r85;
	st.global.u32 	[%rd3], %r130;
	add.s32 	%r128, %r128, 8;
	add.s32 	%r127, %r127, %r9;
	add.s32 	%r126, %r126, %r9;
	add.s32 	%r125, %r125, %r9;
	add.s32 	%r124, %r124, %r9;
	add.s32 	%r123, %r123, %r9;
	add.s32 	%r122, %r122, %r9;
	add.s32 	%r121, %r121, %r9;
	add.s32 	%r120, %r120, %r9;
	add.s32 	%r119, %r119, 8;
	setp.ne.s32 	%p5, %r128, 0;
	mov.u32 	%r133, %r6;
	@%p5 bra 	$L__BB0_4;
$L__BB0_5:
	setp.eq.s32 	%p6, %r4, 0;
	@%p6 bra 	$L__BB0_13;
	add.s32 	%r88, %r4, -1;
	setp.lt.u32 	%p7, %r88, 3;
	@%p7 bra 	$L__BB0_8;
	add.s32 	%r89, %r133, %r2;
	mul.wide.s32 	%rd27, %r89, 4;
	add.s64 	%rd28, %rd2, %rd27;
	ld.global.u32 	%r90, [%rd28];
	mad.lo.s32 	%r91, %r133, %r58, %r118;
	mul.wide.u32 	%rd29, %r91, 4;
	add.s64 	%rd30, %rd1, %rd29;
	ld.global.u32 	%r92, [%rd30];
	mad.lo.s32 	%r93, %r92, %r90, %r130;
	st.global.u32 	[%rd3], %r93;
	ld.global.u32 	%r94, [%rd28+4];
	add.s32 	%r95, %r91, %r58;
	mul.wide.u32 	%rd31, %r95, 4;
	add.s64 	%rd32, %rd1, %rd31;
	ld.global.u32 	%r96, [%rd32];
	mad.lo.s32 	%r97, %r96, %r94, %r93;
	st.global.u32 	[%rd3], %r97;
	ld.global.u32 	%r98, [%rd28+8];
	add.s32 	%r99, %r95, %r58;
	mul.wide.u32 	%rd33, %r99, 4;
	add.s64 	%rd34, %rd1, %rd33;
	ld.global.u32 	%r100, [%rd34];
	mad.lo.s32 	%r101, %r100, %r98, %r97;
	st.global.u32 	[%rd3], %r101;
	ld.global.u32 	%r102, [%rd28+12];
	add.s32 	%r103, %r99, %r58;
	mul.wide.u32 	%rd35, %r103, 4;
	add.s64 	%rd36, %rd1, %rd35;
	ld.global.u32 	%r104, [%rd36];
	mad.lo.s32 	%r130, %r104, %r102, %r101;
	st.global.u32 	[%rd3], %r130;
	add.s32 	%r133, %r133, 4;
$L__BB0_8:
	setp.eq.s32 	%p8, %r5, 0;
	@%p8 bra 	$L__BB0_13;
	setp.eq.s32 	%p9, %r5, 1;
	@%p9 bra 	$L__BB0_11;
	add.s32 	%r105, %r133, %r2;
	mul.wide.s32 	%rd37, %r105, 4;
	add.s64 	%rd38, %rd2, %rd37;
	ld.global.u32 	%r106, [%rd38];
	mad.lo.s32 	%r107, %r133, %r58, %r118;
	mul.wide.u32 	%rd39, %r107, 4;
	add.s64 	%rd40, %rd1, %rd39;
	ld.global.u32 	%r108, [%rd40];
	mad.lo.s32 	%r109, %r108, %r106, %r130;
	st.global.u32 	[%rd3], %r109;
	ld.global.u32 	%r110, [%rd38+4];
	add.s32 	%r111, %r107, %r58;
	mul.wide.u32 	%rd41, %r111, 4;
	add.s64 	%rd42, %rd1, %rd41;
	ld.global.u32 	%r112, [%rd42];
	mad.lo.s32 	%r130, %r112, %r110, %r109;
	st.global.u32 	[%rd3], %r130;
	add.s32 	%r133, %r133, 2;
$L__BB0_11:
	setp.eq.s32 	%p10, %r7, 0;
	@%p10 bra 	$L__BB0_13;
	add.s32 	%r113, %r133, %r2;
	mul.wide.s32 	%rd43, %r113, 4;
	add.s64 	%rd44, %rd2, %rd43;
	ld.global.u32 	%r114, [%rd44];
	mad.lo.s32 	%r115, %r133, %r58, %r118;
	mul.wide.u32 	%rd45, %r115, 4;
	add.s64 	%rd46, %rd1, %rd45;
	ld.global.u32 	%r116, [%rd46];
	mad.lo.s32 	%r117, %r116, %r114, %r130;
	st.global.u32 	[%rd3], %r117;
$L__BB0_13:
	add.s32 	%r118, %r118, 1;
	setp.ne.s32 	%p11, %r118, %r58;
	@%p11 bra 	$L__BB0_2;
$L__BB0_14:
	ret;

}


// ===== COMPILED SASS (sm_100) =====

	.target	sm_100

	.elftype	@"ET_EXEC"


//--------------------- .note.nv.tkinfo           --------------------------
	.section	.note.nv.tkinfo,"",@"SHT_NOTE"
	.sectionflags	@"SHF_NOTE_NV_TKINFO"
	.tkinfo
        /*0018*/ 	.word	0x00000002
        /*0030*/ 	.string	""
        /*0030*/ 	.string	"ptxas"
        /*0030*/ 	.string	"Cuda compilation tools, release 13.0, V13.0.88"
        /*0030*/ 	.string	"Build cuda_13.0.r13.0/compiler.36424714_0"
        /*0030*/ 	.string	"-arch sm_100 -m 64 "



//--------------------- .note.nv.cuinfo           --------------------------
	.section	.note.nv.cuinfo,"",@"SHT_NOTE"
	.sectionflags	@"SHF_NOTE_NV_CUINFO"
        /*0018*/ 	.short	0x0002
        /*001a*/ 	.short	0x0064
        /*001c*/ 	.short	0x0082
	.zero		2


//--------------------- .nv.info                  --------------------------
	.section	.nv.info,"",@"SHT_CUDA_INFO"
	.align	4


	//----- nvinfo : EIATTR_REGCOUNT
	.align		4
        /*0000*/ 	.byte	0x04, 0x2f
        /*0002*/ 	.short	(.L_1 - .L_0)
	.align		4
.L_0:
        /*0004*/ 	.word	index@(_Z7matMultPKiS0_Pii)
        /*0008*/ 	.word	0x00000020


	//----- nvinfo : EIATTR_FRAME_SIZE
	.align		4
.L_1:
        /*000c*/ 	.byte	0x04, 0x11
        /*000e*/ 	.short	(.L_3 - .L_2)
	.align		4
.L_2:
        /*0010*/ 	.word	index@(_Z7matMultPKiS0_Pii)
        /*0014*/ 	.word	0x00000000


	//----- nvinfo : EIATTR_MIN_STACK_SIZE
	.align		4
.L_3:
        /*0018*/ 	.byte	0x04, 0x12
        /*001a*/ 	.short	(.L_5 - .L_4)
	.align		4
.L_4:
        /*001c*/ 	.word	index@(_Z7matMultPKiS0_Pii)
        /*0020*/ 	.word	0x00000000
.L_5:


//--------------------- .nv.compat                --------------------------
	.section	.nv.compat,"",@"SHT_CUDA_COMPAT_INFO"
	.align	4
        /*0000*/ 	.byte	0x02, 0x09, 0x00, 0x00, 0x02, 0x02, 0x01, 0x00, 0x02, 0x05, 0x05, 0x00, 0x03, 0x07, 0x01, 0x01
        /*0010*/ 	.byte	0x02, 0x03, 0x00, 0x00, 0x02, 0x06, 0x01, 0x00, 0x04, 0x0b, 0x08, 0x00, 0x09, 0x00, 0x00, 0x00
        /*0020*/ 	.byte	0x00, 0x00, 0x00, 0x00


//--------------------- .nv.info._Z7matMultPKiS0_Pii --------------------------
	.section	.nv.info._Z7matMultPKiS0_Pii,"",@"SHT_CUDA_INFO"
	.sectionflags	@""
	.align	4


	//----- nvinfo : EIATTR_CUDA_API_VERSION
	.align		4
        /*0000*/ 	.byte	0x04, 0x37
        /*0002*/ 	.short	(.L_7 - .L_6)
.L_6:
        /*0004*/ 	.word	0x00000082


	//----- nvinfo : EIATTR_KPARAM_INFO
	.align		4
.L_7:
        /*0008*/ 	.byte	0x04, 0x17
        /*000a*/ 	.short	(.L_9 - .L_8)
.L_8:
        /*000c*/ 	.word	0x00000000
        /*0010*/ 	.short	0x0003
        /*0012*/ 	.short	0x0018
        /*0014*/ 	.byte	0x00, 0xf0, 0x11, 0x00


	//----- nvinfo : EIATTR_KPARAM_INFO
	.align		4
.L_9:
        /*0018*/ 	.byte	0x04, 0x17
        /*001a*/ 	.short	(.L_11 - .L_10)
.L_10:
        /*001c*/ 	.word	0x00000000
        /*0020*/ 	.short	0x0002
        /*0022*/ 	.short	0x0010
        /*0024*/ 	.byte	0x00, 0xf5, 0x21, 0x00


	//----- nvinfo : EIATTR_KPARAM_INFO
	.align		4
.L_11:
        /*0028*/ 	.byte	0x04, 0x17
        /*002a*/ 	.short	(.L_13 - .L_12)
.L_12:
        /*002c*/ 	.word	0x00000000
        /*0030*/ 	.short	0x0001
        /*0032*/ 	.short	0x0008
        /*0034*/ 	.byte	0x00, 0xf5, 0x21, 0x00


	//----- nvinfo : EIATTR_KPARAM_INFO
	.align		4
.L_13:
        /*0038*/ 	.byte	0x04, 0x17
        /*003a*/ 	.short	(.L_15 - .L_14)
.L_14:
        /*003c*/ 	.word	0x00000000
        /*0040*/ 	.short	0x0000
        /*0042*/ 	.short	0x0000
        /*0044*/ 	.byte	0x00, 0xf5, 0x21, 0x00


	//----- nvinfo : EIATTR_SPARSE_MMA_MASK
	.align		4
.L_15:
        /*0048*/ 	.byte	0x03, 0x50
        /*004a*/ 	.short	0x0000


	//----- nvinfo : EIATTR_MAXREG_COUNT
	.align		4
        /*004c*/ 	.byte	0x03, 0x1b
        /*004e*/ 	.short	0x00ff


	//----- nvinfo : EIATTR_MERCURY_ISA_VERSION
	.align		4
        /*0050*/ 	.byte	0x03, 0x5f
        /*0052*/ 	.short	0x0101


	//----- nvinfo : EIATTR_VRC_CTA_INIT_COUNT
	.align		4
        /*0054*/ 	.byte	0x02, 0x4a
	.zero		1
	.zero		1


	//----- nvinfo : EIATTR_EXIT_INSTR_OFFSETS
	.align		4
        /*0058*/ 	.byte	0x04, 0x1c
        /*005a*/ 	.short	(.L_17 - .L_16)


	//   ....[0]....
.L_16:
        /*005c*/ 	.word	0x00000080


	//   ....[1]....
        /*0060*/ 	.word	0x00000a20


	//----- nvinfo : EIATTR_CBANK_PARAM_SIZE
	.align		4
.L_17:
        /*0064*/ 	.byte	0x03, 0x19
        /*0066*/ 	.short	0x001c


	//----- nvinfo : EIATTR_PARAM_CBANK
	.align		4
        /*0068*/ 	.byte	0x04, 0x0a
        /*006a*/ 	.short	(.L_19 - .L_18)
	.align		4
.L_18:
        /*006c*/ 	.word	index@(.nv.constant0._Z7matMultPKiS0_Pii)
        /*0070*/ 	.short	0x0380
        /*0072*/ 	.short	0x001c


	//----- nvinfo : EIATTR_SW_WAR
	.align		4
.L_19:
        /*0074*/ 	.byte	0x04, 0x36
        /*0076*/ 	.short	(.L_21 - .L_20)
.L_20:
        /*0078*/ 	.word	0x00000008
.L_21:


//--------------------- .nv.callgraph             --------------------------
	.section	.nv.callgraph,"",@"SHT_CUDA_CALLGRAPH"
	.align	4
	.sectionentsize	8
	.align		4
        /*0000*/ 	.word	0x00000000
	.align		4
        /*0004*/ 	.word	0xffffffff
	.align		4
        /*0008*/ 	.word	0x00000000
	.align		4
        /*000c*/ 	.word	0xfffffffe
	.align		4
        /*0010*/ 	.word	0x00000000
	.align		4
        /*0014*/ 	.word	0xfffffffd
	.align		4
        /*0018*/ 	.word	0x00000000
	.align		4
        /*001c*/ 	.word	0xfffffffc


//--------------------- .text._Z7matMultPKiS0_Pii --------------------------
	.section	.text._Z7matMultPKiS0_Pii,"ax",@progbits
	.align	128
        .global         _Z7matMultPKiS0_Pii
        .type           _Z7matMultPKiS0_Pii,@function
        .size           _Z7matMultPKiS0_Pii,(.L_x_6 - _Z7matMultPKiS0_Pii)
        .other          _Z7matMultPKiS0_Pii,@"STO_CUDA_ENTRY STV_DEFAULT"
_Z7matMultPKiS0_Pii:
.text._Z7matMultPKiS0_Pii:
[----:B------:R-:W-:Y:S01]  /*0000*/  LDC R1, c[0x0][0x37c] ;  /* 0x0000df00ff017b82 */ /* 0x000fe20000000800 */
[----:B------:R-:W0:Y:S07]  /*0010*/  S2R R0, SR_CTAID.X ;  /* 0x0000000000007919 */ /* 0x000e2e0000002500 */
[----:B------:R-:W1:Y:S01]  /*0020*/  LDC R5, c[0x0][0x398] ;  /* 0x0000e600ff057b82 */ /* 0x000e620000000800 */
[----:B------:R-:W0:Y:S01]  /*0030*/  LDCU UR4, c[0x0][0x360] ;  /* 0x00006c00ff0477ac */ /* 0x000e220008000800 */
[----:B------:R-:W0:Y:S01]  /*0040*/  S2R R3, SR_TID.X ;  /* 0x0000000000037919 */ /* 0x000e220000002100 */
[----:B-1----:R-:W-:Y:S01]  /*0050*/  ISETP.GE.AND P0, PT, R5, 0x1, PT ;  /* 0x000000010500780c */ /* 0x002fe20003f06270 */
[----:B0-----:R-:W-:-:S05]  /*0060*/  IMAD R0, R0, UR4, R3 ;  /* 0x0000000400007c24 */ /* 0x001fca000f8e0203 */
[----:B------:R-:W-:-:S13]  /*0070*/  ISETP.GE.OR P0, PT, R0, R5, !P0 ;  /* 0x000000050000720c */ /* 0x000fda0004706670 */
[----:B------:R-:W-:Y:S05]  /*0080*/  @P0 EXIT ;  /* 0x000000000000094d */ /* 0x000fea0003800000 */
[C---:B------:R-:W-:Y:S01]  /*0090*/  LOP3.LUT R3, R5.reuse, 0x7ffffff8, RZ, 0xc0, !PT ;  /* 0x7ffffff805037812 */ /* 0x040fe200078ec0ff */
[----:B------:R-:W-:Y:S02]  /*00a0*/  HFMA2 R7, -RZ, RZ, 0, 0 ;  /* 0x00000000ff077431 */ /* 0x000fe400000001ff */
[----:B------:R-:W-:Y:S01]  /*00b0*/  IMAD R0, R0, R5, RZ ;  /* 0x0000000500007224 */ /* 0x000fe200078e02ff */
[C---:B------:R-:W-:Y:S01]  /*00c0*/  IADD3 R2, PT, PT, R5.reuse, -0x1, RZ ;  /* 0xffffffff05027810 */ /* 0x040fe20007ffe0ff */
[----:B------:R-:W0:Y:S01]  /*00d0*/  LDCU.64 UR4, c[0x0][0x358] ;  /* 0x00006b00ff0477ac */ /* 0x000e220008000a00 */
[C---:B------:R-:W-:Y:S02]  /*00e0*/  LOP3.LUT R4, R5.reuse, 0x7, RZ, 0xc0, !PT ;  /* 0x0000000705047812 */ /* 0x040fe400078ec0ff */
[----:B------:R-:W-:Y:S02]  /*00f0*/  LOP3.LUT R5, R5, 0x3, RZ, 0xc0, !PT ;  /* 0x0000000305057812 */ /* 0x000fe400078ec0ff */
[----:B------:R-:W-:-:S07]  /*0100*/  IADD3 R6, PT, PT, -R3, RZ, RZ ;  /* 0x000000ff03067210 */ /* 0x000fce0007ffe1ff */
.L_x_4:
[----:B0123--:R-:W1:Y:S01]  /*0110*/  LDC.64 R12, c[0x0][0x390] ;  /* 0x0000e400ff0c7b82 */ /* 0x00fe620000000a00 */
[----:B------:R-:W-:Y:S02]  /*0120*/  ISETP.GE.U32.AND P0, PT, R2, 0x7, PT ;  /* 0x000000070200780c */ /* 0x000fe40003f06070 */
[----:B------:R-:W-:Y:S02]  /*0130*/  IADD3 R9, PT, PT, R0, R7, RZ ;  /* 0x0000000700097210 */ /* 0x000fe40007ffe0ff */
[----:B------:R-:W-:-:S03]  /*0140*/  MOV R14, RZ ;  /* 0x000000ff000e7202 */ /* 0x000fc60000000f00 */
[----:B-1----:R-:W-:-:S05]  /*0150*/  IMAD.WIDE R12, R9, 0x4, R12 ;  /* 0x00000004090c7825 */ /* 0x002fca00078e020c */
[----:B0----5:R0:W5:Y:S01]  /*0160*/  LDG.E R19, desc[UR4][R12.64] ;  /* 0x000000040c137981 */ /* 0x021162000c1e1900 */
[----:B------:R-:W-:Y:S05]  /*0170*/  @!P0 BRA `(.L_x_0) ;  /* 0x00000004000c8947 */ /* 0x000fea0003800000 */
[----:B------:R-:W1:Y:S01]  /*0180*/  LDC R10, c[0x0][0x398] ;  /* 0x0000e600ff0a7b82 */ /* 0x000e620000000800 */
[----:B------:R-:W-:Y:S02]  /*0190*/  MOV R11, R0 ;  /* 0x00000000000b7202 */ /* 0x000fe40000000f00 */
[-C--:B------:R-:W-:Y:S02]  /*01a0*/  MOV R9, R7.reuse ;  /* 0x0000000700097202 */ /* 0x080fe40000000f00 */
[----:B------:R-:W-:Y:S02]  /*01b0*/  MOV R8, R6 ;  /* 0x0000000600087202 */ /* 0x000fe40000000f00 */
[----:B-1----:R-:W-:Y:S01]  /*01c0*/  IADD3 R23, PT, PT, R7, R10, RZ ;  /* 0x0000000a07177210 */ /* 0x002fe20007ffe0ff */
[C-C-:B------:R-:W-:Y:S01]  /*01d0*/  IMAD R27, R10.reuse, 0x3, R7.reuse ;  /* 0x000000030a1b7824 */ /* 0x140fe200078e0207 */
[CC--:B------:R-:W-:Y:S01]  /*01e0*/  LEA R25, R10.reuse, R7.reuse, 0x1 ;  /* 0x000000070a197211 */ /* 0x0c0fe200078e08ff */
[C-C-:B------:R-:W-:Y:S01]  /*01f0*/  IMAD R22, R10.reuse, 0x5, R7.reuse ;  /* 0x000000050a167824 */ /* 0x140fe200078e0207 */
[C---:B------:R-:W-:Y:S01]  /*0200*/  LEA R29, R10.reuse, R7, 0x2 ;  /* 0x000000070a1d7211 */ /* 0x040fe200078e10ff */
[----:B------:R-:W-:-:S02]  /*0210*/  IMAD R24, R10, 0x6, R7 ;  /* 0x000000060a187824 */ /* 0x000fc400078e0207 */
[----:B------:R-:W-:-:S07]  /*0220*/  IMAD R26, R10, 0x7, R7 ;  /* 0x000000070a1a7824 */ /* 0x000fce00078e0207 */
.L_x_1:
[----:B-1----:R-:W1:Y:S08]  /*0230*/  LDC.64 R16, c[0x0][0x388] ;  /* 0x0000e200ff107b82 */ /* 0x002e700000000a00 */
[----:B------:R-:W2:Y:S01]  /*0240*/  LDC.64 R14, c[0x0][0x380] ;  /* 0x0000e000ff0e7b82 */ /* 0x000ea20000000a00 */
[----:B-1----:R-:W-:-:S06]  /*0250*/  IMAD.WIDE.U32 R20, R9, 0x4, R16 ;  /* 0x0000000409147825 */ /* 0x002fcc00078e0010 */
[----:B------:R-:W3:Y:S01]  /*0260*/  LDG.E R20, desc[UR4][R20.64] ;  /* 0x0000000414147981 */ /* 0x000ee2000c1e1900 */
[----:B--2---:R-:W-:-:S05]  /*0270*/  IMAD.WIDE R14, R11, 0x4, R14 ;  /* 0x000000040b0e7825 */ /* 0x004fca00078e020e */
[----:B------:R-:W3:Y:S02]  /*0280*/  LDG.E R18, desc[UR4][R14.64] ;  /* 0x000000040e127981 */ /* 0x000ee4000c1e1900 */
[----:B---3-5:R-:W-:Y:S02]  /*0290*/  IMAD R28, R18, R20, R19 ;  /* 0x00000014121c7224 */ /* 0x028fe400078e0213 */
[----:B------:R-:W-:-:S03]  /*02a0*/  IMAD.WIDE.U32 R18, R23, 0x4, R16 ;  /* 0x0000000417127825 */ /* 0x000fc600078e0010 */
[----:B------:R1:W-:Y:S04]  /*02b0*/  STG.E desc[UR4][R12.64], R28 ;  /* 0x0000001c0c007986 */ /* 0x0003e8000c101904 */
[----:B------:R-:W1:Y:S04]  /*02c0*/  LDG.E R18, desc[UR4][R18.64] ;  /* 0x0000000412127981 */ /* 0x000e68000c1e1900 */
[----:B------:R-:W1:Y:S02]  /*02d0*/  LDG.E R19, desc[UR4][R14.64+0x4] ;  /* 0x000004040e137981 */ /* 0x000e64000c1e1900 */
[----:B-1----:R-:W-:-:S02]  /*02e0*/  IMAD R28, R19, R18, R28 ;  /* 0x00000012131c7224 */ /* 0x002fc400078e021c */
[----:B------:R-:W-:-:S03]  /*02f0*/  IMAD.WIDE.U32 R18, R25, 0x4, R16 ;  /* 0x0000000419127825 */ /* 0x000fc600078e0010 */
[----:B------:R1:W-:Y:S04]  /*0300*/  STG.E desc[UR4][R12.64], R28 ;  /* 0x0000001c0c007986 */ /* 0x0003e8000c101904 */
[----:B------:R-:W1:Y:S04]  /*0310*/  LDG.E R20, desc[UR4][R18.64] ;  /* 0x0000000412147981 */ /* 0x000e68000c1e1900 */
[----:B------:R-:W1:Y:S02]  /*0320*/  LDG.E R21, desc[UR4][R14.64+0x8] ;  /* 0x000008040e157981 */ /* 0x000e64000c1e1900 */
[----:B-1----:R-:W-:-:S02]  /*0330*/  IMAD R28, R21, R20, R28 ;  /* 0x00000014151c7224 */ /* 0x002fc400078e021c */
[----:B------:R-:W-:-:S03]  /*0340*/  IMAD.WIDE.U32 R20, R27, 0x4, R16 ;  /* 0x000000041b147825 */ /* 0x000fc600078e0010 */
[----:B------:R1:W-:Y:S04]  /*0350*/  STG.E desc[UR4][R12.64], R28 ;  /* 0x0000001c0c007986 */ /* 0x0003e8000c101904 */
[----:B------:R-:W2:Y:S04]  /*0360*/  LDG.E R20, desc[UR4][R20.64] ;  /* 0x0000000414147981 */ /* 0x000ea8000c1e1900 */
[----:B------:R-:W2:Y:S02]  /*0370*/  LDG.E R19, desc[UR4][R14.64+0xc] ;  /* 0x00000c040e137981 */ /* 0x000ea4000c1e1900 */
[----:B--2---:R-:W-:-:S02]  /*0380*/  IMAD R21, R19, R20, R28 ;  /* 0x0000001413157224 */ /* 0x004fc400078e021c */
[----:B------:R-:W-:-:S03]  /*0390*/  IMAD.WIDE.U32 R18, R29, 0x4, R16 ;  /* 0x000000041d127825 */ /* 0x000fc600078e0010 */
[----:B------:R-:W-:Y:S04]  /*03a0*/  STG.E desc[UR4][R12.64], R21 ;  /* 0x000000150c007986 */ /* 0x000fe8000c101904 */
        /* <DEDUP_REMOVED lines=11> */
[----:B------:R-:W2:Y:S01]  /*0460*/  LDG.E R19, desc[UR4][R14.64+0x18] ;  /* 0x000018040e137981 */ /* 0x000ea2000c1e1900 */
[----:B------:R-:W-:Y:S01]  /*0470*/  IMAD.WIDE.U32 R16, R26, 0x4, R16 ;  /* 0x000000041a107825 */ /* 0x000fe200078e0010 */
[----:B------:R-:W-:-:S03]  /*0480*/  IADD3 R8, PT, PT, R8, 0x8, RZ ;  /* 0x0000000808087810 */ /* 0x000fc60007ffe0ff */
[----:B--2---:R-:W-:-:S05]  /*0490*/  IMAD R21, R19, R20, R28 ;  /* 0x0000001413157224 */ /* 0x004fca00078e021c */
[----:B------:R1:W-:Y:S04]  /*04a0*/  STG.E desc[UR4][R12.64], R21 ;  /* 0x000000150c007986 */ /* 0x0003e8000c101904 */
[----:B------:R-:W2:Y:S04]  /*04b0*/  LDG.E R18, desc[UR4][R14.64+0x1c] ;  /* 0x00001c040e127981 */ /* 0x000ea8000c1e1900 */
[----:B------:R-:W2:Y:S01]  /*04c0*/  LDG.E R16, desc[UR4][R16.64] ;  /* 0x0000000410107981 */ /* 0x000ea2000c1e1900 */
[----:B------:R-:W-:Y:S02]  /*04d0*/  ISETP.NE.AND P0, PT, R8, RZ, PT ;  /* 0x000000ff0800720c */ /* 0x000fe40003f05270 */
[----:B------:R-:W-:-:S02]  /*04e0*/  LEA R23, R10, R23, 0x3 ;  /* 0x000000170a177211 */ /* 0x000fc400078e18ff */
[C---:B------:R-:W-:Y:S02]  /*04f0*/  LEA R25, R10.reuse, R25, 0x3 ;  /* 0x000000190a197211 */ /* 0x040fe400078e18ff */
[C---:B------:R-:W-:Y:S02]  /*0500*/  LEA R27, R10.reuse, R27, 0x3 ;  /* 0x0000001b0a1b7211 */ /* 0x040fe400078e18ff */
[C---:B------:R-:W-:Y:S02]  /*0510*/  LEA R29, R10.reuse, R29, 0x3 ;  /* 0x0000001d0a1d7211 */ /* 0x040fe400078e18ff */
[C---:B------:R-:W-:Y:S02]  /*0520*/  LEA R22, R10.reuse, R22, 0x3 ;  /* 0x000000160a167211 */ /* 0x040fe400078e18ff */
[C---:B------:R-:W-:Y:S02]  /*0530*/  LEA R24, R10.reuse, R24, 0x3 ;  /* 0x000000180a187211 */ /* 0x040fe400078e18ff */
[----:B------:R-:W-:-:S02]  /*0540*/  LEA R26, R10, R26, 0x3 ;  /* 0x0000001a0a1a7211 */ /* 0x000fc400078e18ff */
[----:B------:R-:W-:Y:S02]  /*0550*/  LEA R9, R10, R9, 0x3 ;  /* 0x000000090a097211 */ /* 0x000fe400078e18ff */
[----:B------:R-:W-:Y:S01]  /*0560*/  IADD3 R11, PT, PT, R11, 0x8, RZ ;  /* 0x000000080b0b7810 */ /* 0x000fe20007ffe0ff */
[----:B--2---:R-:W-:-:S05]  /*0570*/  IMAD R19, R18, R16, R21 ;  /* 0x0000001012137224 */ /* 0x004fca00078e0215 */
[----:B------:R1:W-:Y:S01]  /*0580*/  STG.E desc[UR4][R12.64], R19 ;  /* 0x000000130c007986 */ /* 0x0003e2000c101904 */
[----:B------:R-:W-:Y:S05]  /*0590*/  @P0 BRA `(.L_x_1) ;  /* 0xfffffffc00240947 */ /* 0x000fea000383ffff */
[----:B------:R-:W-:-:S07]  /*05a0*/  MOV R14, R3 ;  /* 0x00000003000e7202 */ /* 0x000fce0000000f00 */
.L_x_0:
[----:B------:R-:W-:-:S13]  /*05b0*/  ISETP.NE.AND P0, PT, R4, RZ, PT ;  /* 0x000000ff0400720c */ /* 0x000fda0003f05270 */
[----:B------:R-:W-:Y:S05]  /*05c0*/  @!P0 BRA `(.L_x_2) ;  /* 0x0000000400048947 */ /* 0x000fea0003800000 */
[----:B------:R-:W-:Y:S02]  /*05d0*/  IADD3 R8, PT, PT, R4, -0x1, RZ ;  /* 0xffffffff04087810 */ /* 0x000fe40007ffe0ff */
[----:B------:R-:W-:Y:S02]  /*05e0*/  ISETP.NE.AND P1, PT, R5, RZ, PT ;  /* 0x000000ff0500720c */ /* 0x000fe40003f25270 */
[----:B------:R-:W-:-:S13]  /*05f0*/  ISETP.GE.U32.AND P0, PT, R8, 0x3, PT ;  /* 0x000000030800780c */ /* 0x000fda0003f06070 */
[----:B------:R-:W-:Y:S05]  /*0600*/  @!P0 BRA `(.L_x_3) ;  /* 0x0000000000788947 */ /* 0x000fea0003800000 */
[----:B------:R-:W2:Y:S01]  /*0610*/  LDC R15, c[0x0][0x398] ;  /* 0x0000e600ff0f7b82 */ /* 0x000ea20000000800 */
[----:B------:R-:W-:-:S07]  /*0620*/  IADD3 R17, PT, PT, R0, R14, RZ ;  /* 0x0000000e00117210 */ /* 0x000fce0007ffe0ff */
[----:B------:R-:W3:Y:S08]  /*0630*/  LDC.64 R10, c[0x0][0x380] ;  /* 0x0000e000ff0a7b82 */ /* 0x000ef00000000a00 */
[----:B------:R-:W4:Y:S01]  /*0640*/  LDC.64 R8, c[0x0][0x388] ;  /* 0x0000e200ff087b82 */ /* 0x000f220000000a00 */
[----:B--2---:R-:W-:Y:S02]  /*0650*/  IMAD R20, R14, R15, R7 ;  /* 0x0000000f0e147224 */ /* 0x004fe400078e0207 */
[----:B---3--:R-:W-:-:S05]  /*0660*/  IMAD.WIDE R10, R17, 0x4, R10 ;  /* 0x00000004110a7825 */ /* 0x008fca00078e020a */
[----:B------:R-:W2:Y:S01]  /*0670*/  LDG.E R18, desc[UR4][R10.64] ;  /* 0x000000040a127981 */ /* 0x000ea2000c1e1900 */
[----:B----4-:R-:W-:-:S06]  /*0680*/  IMAD.WIDE.U32 R16, R20, 0x4, R8 ;  /* 0x0000000414107825 */ /* 0x010fcc00078e0008 */
[----:B------:R-:W2:Y:S01]  /*0690*/  LDG.E R16, desc[UR4][R16.64] ;  /* 0x0000000410107981 */ /* 0x000ea2000c1e1900 */
[----:B-1----:R-:W-:Y:S01]  /*06a0*/  IADD3 R21, PT, PT, R20, R15, RZ ;  /* 0x0000000f14157210 */ /* 0x002fe20007ffe0ff */
[----:B--2--5:R-:W-:-:S04]  /*06b0*/  IMAD R23, R18, R16, R19 ;  /* 0x0000001012177224 */ /* 0x024fc800078e0213 */
[C---:B------:R-:W-:Y:S01]  /*06c0*/  IMAD.WIDE.U32 R18, R21.reuse, 0x4, R8 ;  /* 0x0000000415127825 */ /* 0x040fe200078e0008 */
[----:B------:R2:W-:Y:S05]  /*06d0*/  STG.E desc[UR4][R12.64], R23 ;  /* 0x000000170c007986 */ /* 0x0005ea000c101904 */
[----:B------:R-:W3:Y:S04]  /*06e0*/  LDG.E R18, desc[UR4][R18.64] ;  /* 0x0000000412127981 */ /* 0x000ee8000c1e1900 */
[----:B------:R-:W3:Y:S01]  /*06f0*/  LDG.E R20, desc[UR4][R10.64+0x4] ;  /* 0x000004040a147981 */ /* 0x000ee2000c1e1900 */
[----:B------:R-:W-:Y:S01]  /*0700*/  IADD3 R22, PT, PT, R21, R15, RZ ;  /* 0x0000000f15167210 */ /* 0x000fe20007ffe0ff */
[----:B---3--:R-:W-:-:S04]  /*0710*/  IMAD R25, R20, R18, R23 ;  /* 0x0000001214197224 */ /* 0x008fc800078e0217 */
[C---:B------:R-:W-:Y:S01]  /*0720*/  IMAD.WIDE.U32 R20, R22.reuse, 0x4, R8 ;  /* 0x0000000416147825 */ /* 0x040fe200078e0008 */
[----:B------:R2:W-:Y:S05]  /*0730*/  STG.E desc[UR4][R12.64], R25 ;  /* 0x000000190c007986 */ /* 0x0005ea000c101904 */
[----:B------:R-:W3:Y:S04]  /*0740*/  LDG.E R20, desc[UR4][R20.64] ;  /* 0x0000000414147981 */ /* 0x000ee8000c1e1900 */
[----:B------:R-:W3:Y:S01]  /*0750*/  LDG.E R16, desc[UR4][R10.64+0x8] ;  /* 0x000008040a107981 */ /* 0x000ee2000c1e1900 */
[----:B------:R-:W-:-:S05]  /*0760*/  IADD3 R17, PT, PT, R22, R15, RZ ;  /* 0x0000000f16117210 */ /* 0x000fca0007ffe0ff */
[----:B------:R-:W-:-:S04]  /*0770*/  IMAD.WIDE.U32 R8, R17, 0x4, R8 ;  /* 0x0000000411087825 */ /* 0x000fc800078e0008 */
[----:B---3--:R-:W-:-:S05]  /*0780*/  IMAD R15, R16, R20, R25 ;  /* 0x00000014100f7224 */ /* 0x008fca00078e0219 */
[----:B------:R2:W-:Y:S04]  /*0790*/  STG.E desc[UR4][R12.64], R15 ;  /* 0x0000000f0c007986 */ /* 0x0005e8000c101904 */
[----:B------:R-:W3:Y:S04]  /*07a0*/  LDG.E R16, desc[UR4][R10.64+0xc] ;  /* 0x00000c040a107981 */ /* 0x000ee8000c1e1900 */
[----:B------:R-:W3:Y:S01]  /*07b0*/  LDG.E R8, desc[UR4][R8.64] ;  /* 0x0000000408087981 */ /* 0x000ee2000c1e1900 */
[----:B------:R-:W-:Y:S01]  /*07c0*/  IADD3 R14, PT, PT, R14, 0x4, RZ ;  /* 0x000000040e0e7810 */ /* 0x000fe20007ffe0ff */
[----:B---3--:R-:W-:-:S05]  /*07d0*/  IMAD R19, R16, R8, R15 ;  /* 0x0000000810137224 */ /* 0x008fca00078e020f */
[----:B------:R2:W-:Y:S02]  /*07e0*/  STG.E desc[UR4][R12.64], R19 ;  /* 0x000000130c007986 */ /* 0x0005e4000c101904 */
.L_x_3:
[----:B------:R-:W-:Y:S05]  /*07f0*/  @!P1 BRA `(.L_x_2) ;  /* 0x0000000000789947 */ /* 0x000fea0003800000 */
[----:B--2---:R-:W2:Y:S01]  /*0800*/  LDC R15, c[0x0][0x398] ;  /* 0x0000e600ff0f7b82 */ /* 0x004ea20000000800 */
[----:B------:R-:W-:-:S07]  /*0810*/  ISETP.NE.AND P0, PT, R5, 0x1, PT ;  /* 0x000000010500780c */ /* 0x000fce0003f05270 */
[----:B------:R-:W3:Y:S06]  /*0820*/  LDC.64 R10, c[0x0][0x388] ;  /* 0x0000e200ff0a7b82 */ /* 0x000eec0000000a00 */
[----:B-1----:R-:W-:Y:S02]  /*0830*/  @P0 IADD3 R21, PT, PT, R0, R14, RZ ;  /* 0x0000000e00150210 */ /* 0x002fe40007ffe0ff */
[----:B------:R-:W1:Y:S01]  /*0840*/  LDC.64 R8, c[0x0][0x380] ;  /* 0x0000e000ff087b82 */ /* 0x000e620000000a00 */
[----:B--2---:R-:W-:-:S07]  /*0850*/  @P0 IMAD R20, R14, R15, R7 ;  /* 0x0000000f0e140224 */ /* 0x004fce00078e0207 */
[----:B------:R-:W2:Y:S01]  /*0860*/  LDC.64 R22, c[0x0][0x380] ;  /* 0x0000e000ff167b82 */ /* 0x000ea20000000a00 */
[----:B---3--:R-:W-:-:S06]  /*0870*/  @P0 IMAD.WIDE.U32 R16, R20, 0x4, R10 ;  /* 0x0000000414100825 */ /* 0x008fcc00078e000a */
[----:B------:R-:W3:Y:S01]  /*0880*/  @P0 LDG.E R16, desc[UR4][R16.64] ;  /* 0x0000000410100981 */ /* 0x000ee2000c1e1900 */
[----:B-1----:R-:W-:-:S05]  /*0890*/  @P0 IMAD.WIDE R8, R21, 0x4, R8 ;  /* 0x0000000415080825 */ /* 0x002fca00078e0208 */
[----:B------:R-:W3:Y:S01]  /*08a0*/  @P0 LDG.E R18, desc[UR4][R8.64] ;  /* 0x0000000408120981 */ /* 0x000ee2000c1e1900 */
[----:B------:R-:W-:-:S05]  /*08b0*/  @P0 IADD3 R21, PT, PT, R20, R15, RZ ;  /* 0x0000000f14150210 */ /* 0x000fca0007ffe0ff */
[----:B------:R-:W-:Y:S02]  /*08c0*/  @P0 IMAD.WIDE.U32 R20, R21, 0x4, R10 ;  /* 0x0000000415140825 */ /* 0x000fe400078e000a */
[----:B------:R-:W1:Y:S01]  /*08d0*/  LDC.64 R10, c[0x0][0x388] ;  /* 0x0000e200ff0a7b82 */ /* 0x000e620000000a00 */
[----:B------:R-:W-:Y:S01]  /*08e0*/  LOP3.LUT P1, RZ, R15, 0x1, RZ, 0xc0, !PT ;  /* 0x000000010fff7812 */ /* 0x000fe2000782c0ff */
[----:B---3-5:R-:W-:-:S05]  /*08f0*/  @P0 IMAD R25, R18, R16, R19 ;  /* 0x0000001012190224 */ /* 0x028fca00078e0213 */
[----:B------:R3:W-:Y:S04]  /*0900*/  @P0 STG.E desc[UR4][R12.64], R25 ;  /* 0x000000190c000986 */ /* 0x0007e8000c101904 */
[----:B------:R-:W4:Y:S04]  /*0910*/  @P0 LDG.E R18, desc[UR4][R8.64+0x4] ;  /* 0x0000040408120981 */ /* 0x000f28000c1e1900 */
[----:B------:R-:W4:Y:S01]  /*0920*/  @P0 LDG.E R20, desc[UR4][R20.64] ;  /* 0x0000000414140981 */ /* 0x000f22000c1e1900 */
[----:B------:R-:W-:-:S04]  /*0930*/  @P0 IADD3 R14, PT, PT, R14, 0x2, RZ ;  /* 0x000000020e0e0810 */ /* 0x000fc80007ffe0ff */
[----:B------:R-:W-:Y:S01]  /*0940*/  @P1 IADD3 R17, PT, PT, R0, R14, RZ ;  /* 0x0000000e00111210 */ /* 0x000fe20007ffe0ff */
[----:B------:R-:W-:-:S04]  /*0950*/  @P1 IMAD R15, R14, R15, R7 ;  /* 0x0000000f0e0f1224 */ /* 0x000fc800078e0207 */
[----:B--2---:R-:W-:-:S04]  /*0960*/  @P1 IMAD.WIDE R22, R17, 0x4, R22 ;  /* 0x0000000411161825 */ /* 0x004fc800078e0216 */
[----:B-1----:R-:W-:-:S04]  /*0970*/  @P1 IMAD.WIDE.U32 R10, R15, 0x4, R10 ;  /* 0x000000040f0a1825 */ /* 0x002fc800078e000a */
[----:B----4-:R-:W-:-:S05]  /*0980*/  @P0 IMAD R19, R18, R20, R25 ;  /* 0x0000001412130224 */ /* 0x010fca00078e0219 */
[----:B------:R3:W-:Y:S04]  /*0990*/  @P0 STG.E desc[UR4][R12.64], R19 ;  /* 0x000000130c000986 */ /* 0x0007e8000c101904 */
[----:B------:R-:W2:Y:S04]  /*09a0*/  @P1 LDG.E R22, desc[UR4][R22.64] ;  /* 0x0000000416161981 */ /* 0x000ea8000c1e1900 */
[----:B------:R-:W2:Y:S02]  /*09b0*/  @P1 LDG.E R10, desc[UR4][R10.64] ;  /* 0x000000040a0a1981 */ /* 0x000ea4000c1e1900 */
[----:B--2---:R-:W-:-:S05]  /*09c0*/  @P1 IMAD R9, R22, R10, R19 ;  /* 0x0000000a16091224 */ /* 0x004fca00078e0213 */
[----:B------:R3:W-:Y:S02]  /*09d0*/  @P1 STG.E desc[UR4][R12.64], R9 ;  /* 0x000000090c001986 */ /* 0x0007e4000c101904 */
.L_x_2:
[----:B------:R-:W4:Y:S01]  /*09e0*/  LDCU UR6, c[0x0][0x398] ;  /* 0x00007300ff0677ac */ /* 0x000f220008000800 */
[----:B------:R-:W-:-:S04]  /*09f0*/  IADD3 R7, PT, PT, R7, 0x1, RZ ;  /* 0x0000000107077810 */ /* 0x000fc80007ffe0ff */
[----:B----4-:R-:W-:-:S13]  /*0a00*/  ISETP.NE.AND P0, PT, R7, UR6, PT ;  /* 0x0000000607007c0c */ /* 0x010fda000bf05270 */
[----:B------:R-:W-:Y:S05]  /*0a10*/  @P0 BRA `(.L_x_4) ;  /* 0xfffffff400bc0947 */ /* 0x000fea000383ffff */
[----:B------:R-:W-:Y:S05]  /*0a20*/  EXIT ;  /* 0x000000000000794d */ /* 0x000fea0003800000 */
.L_x_5:
[----:B------:R-:W-:-:S00]  /*0a30*/  BRA `(.L_x_5) ;  /* 0xfffffffc00fc7947 */ /* 0x000fc0000383ffff */
[----:B------:R-:W-:-:S00]  /*0a40*/  NOP ;  /* 0x0000000000007918 */ /* 0x000fc00000000000 */
        /* <DEDUP_REMOVED lines=11> */
.L_x_6:


//--------------------- .nv.shared.reserved.0     --------------------------
	.section	.nv.shared.reserved.0,"aw",@nobits
	.weak		__nv_reservedSMEM_offset_0_alias
	.size		__nv_reservedSMEM_offset_0_alias, 0, 64
	.other		__nv_reservedSMEM_offset_0_alias,@"STO_CUDA_RESERVED_SHARED STV_DEFAULT"
__nv_reservedSMEM_offset_0_alias:
	.zero		0
	.zero		64


//--------------------- .nv.constant0._Z7matMultPKiS0_Pii --------------------------
	.section	.nv.constant0._Z7matMultPKiS0_Pii,"a",@progbits
	.sectionflags	@""
	.align	4
.nv.constant0._Z7matMultPKiS0_Pii:
	.zero		924


//--------------------- SYMBOLS --------------------------

	.type		.nv.reservedSmem.offset0,@object
	.size		.nv.reservedSmem.offset0,0x4
